	.headerflags	@"EF_CUDA_TEXMODE_UNIFIED EF_CUDA_64BIT_ADDRESS EF_CUDA_ACCELERATORS EF_CUDA_SM90 EF_CUDA_VIRTUAL_SM(EF_CUDA_SM90)"
	.elftype	@"ET_EXEC"


//--------------------- .nv.info                  --------------------------
	.section	.nv.info,"",@"SHT_CUDA_INFO"
	.align	4


	//----- nvinfo : EIATTR_REGCOUNT
	.align		4
        /*0000*/ 	.byte	0x04, 0x2f
        /*0002*/ 	.short	(.L_1 - .L_0)
	.align		4
.L_0:
        /*0004*/ 	.word	index@(triton_poi_fused_clone_mul_4)
        /*0008*/ 	.word	0x00000012


	//----- nvinfo : EIATTR_MIN_STACK_SIZE
	.align		4
.L_1:
        /*000c*/ 	.byte	0x04, 0x12
        /*000e*/ 	.short	(.L_3 - .L_2)
	.align		4
.L_2:
        /*0010*/ 	.word	index@(triton_poi_fused_clone_mul_4)
        /*0014*/ 	.word	0x00000000


	//----- nvinfo : EIATTR_FRAME_SIZE
	.align		4
.L_3:
        /*0018*/ 	.byte	0x04, 0x11
        /*001a*/ 	.short	(.L_5 - .L_4)
	.align		4
.L_4:
        /*001c*/ 	.word	index@(triton_poi_fused_clone_mul_4)
        /*0020*/ 	.word	0x00000000


	//----- nvinfo : EIATTR_MIN_STACK_SIZE
	.align		4
.L_5:
        /*0024*/ 	.byte	0x04, 0x12
        /*0026*/ 	.short	(.L_7 - .L_6)
	.align		4
.L_6:
        /*0028*/ 	.word	index@(triton_poi_fused_clone_mul_4)
        /*002c*/ 	.word	0x00000000
.L_7:


//--------------------- .nv.info.triton_poi_fused_clone_mul_4 --------------------------
	.section	.nv.info.triton_poi_fused_clone_mul_4,"",@"SHT_CUDA_INFO"
	.sectionflags	@""
	.align	4


	//----- nvinfo : EIATTR_CUDA_API_VERSION
	.align		4
        /*0000*/ 	.byte	0x04, 0x37
        /*0002*/ 	.short	(.L_9 - .L_8)
.L_8:
        /*0004*/ 	.word	0x0000007c


	//----- nvinfo : EIATTR_KPARAM_INFO
	.align		4
.L_9:
        /*0008*/ 	.byte	0x04, 0x17
        /*000a*/ 	.short	(.L_11 - .L_10)
.L_10:
        /*000c*/ 	.word	0x00000000
        /*0010*/ 	.short	0x0003
        /*0012*/ 	.short	0x0018
        /*0014*/ 	.byte	0x00, 0xf0, 0x11, 0x00


	//----- nvinfo : EIATTR_KPARAM_INFO
	.align		4
.L_11:
        /*0018*/ 	.byte	0x04, 0x17
        /*001a*/ 	.short	(.L_13 - .L_12)
.L_12:
        /*001c*/ 	.word	0x00000000
        /*0020*/ 	.short	0x0002
        /*0022*/ 	.short	0x0010
        /*0024*/ 	.byte	0x00, 0xf4, 0x21, 0x00


	//----- nvinfo : EIATTR_KPARAM_INFO
	.align		4
.L_13:
        /*0028*/ 	.byte	0x04, 0x17
        /*002a*/ 	.short	(.L_15 - .L_14)
.L_14:
        /*002c*/ 	.word	0x00000000
        /*0030*/ 	.short	0x0001
        /*0032*/ 	.short	0x0008
        /*0034*/ 	.byte	0x00, 0xf4, 0x21, 0x00


	//----- nvinfo : EIATTR_KPARAM_INFO
	.align		4
.L_15:
        /*0038*/ 	.byte	0x04, 0x17
        /*003a*/ 	.short	(.L_17 - .L_16)
.L_16:
        /*003c*/ 	.word	0x00000000
        /*0040*/ 	.short	0x0000
        /*0042*/ 	.short	0x0000
        /*0044*/ 	.byte	0x00, 0xf4, 0x21, 0x00


	//----- nvinfo : EIATTR_SPARSE_MMA_MASK
	.align		4
.L_17:
        /*0048*/ 	.byte	0x03, 0x50
        /*004a*/ 	.short	0x0000


	//----- nvinfo : EIATTR_MAXREG_COUNT
	.align		4
        /*004c*/ 	.byte	0x03, 0x1b
        /*004e*/ 	.short	0x00ff


	//----- nvinfo : EIATTR_EXIT_INSTR_OFFSETS
	.align		4
        /*0050*/ 	.byte	0x04, 0x1c
        /*0052*/ 	.short	(.L_19 - .L_18)


	//   ....[0]....
.L_18:
        /*0054*/ 	.word	0x000003b0


	//   ....[1]....
        /*0058*/ 	.word	0x000003d0


	//----- nvinfo : EIATTR_REQNTID
	.align		4
.L_19:
        /*005c*/ 	.byte	0x04, 0x10
        /*005e*/ 	.short	(.L_21 - .L_20)
.L_20:
        /*0060*/ 	.word	0x00000080
        /*0064*/ 	.word	0x00000001
        /*0068*/ 	.word	0x00000001


	//----- nvinfo : EIATTR_CBANK_PARAM_SIZE
	.align		4
.L_21:
        /*006c*/ 	.byte	0x03, 0x19
        /*006e*/ 	.short	0x001c


	//----- nvinfo : EIATTR_PARAM_CBANK
	.align		4
        /*0070*/ 	.byte	0x04, 0x0a
        /*0072*/ 	.short	(.L_23 - .L_22)
	.align		4
.L_22:
        /*0074*/ 	.word	index@(.nv.constant0.triton_poi_fused_clone_mul_4)
        /*0078*/ 	.short	0x0210
        /*007a*/ 	.short	0x001c


	//----- nvinfo : EIATTR_SW_WAR
	.align		4
.L_23:
        /*007c*/ 	.byte	0x04, 0x36
        /*007e*/ 	.short	(.L_25 - .L_24)
.L_24:
        /*0080*/ 	.word	0x00000008
.L_25:


//--------------------- .nv.callgraph             --------------------------
	.section	.nv.callgraph,"",@"SHT_CUDA_CALLGRAPH"
	.align	4
	.sectionentsize	8
	.align		4
        /*0000*/ 	.word	0x00000000
	.align		4
        /*0004*/ 	.word	0xffffffff
	.align		4
        /*0008*/ 	.word	0x00000000
	.align		4
        /*000c*/ 	.word	0xfffffffe
	.align		4
        /*0010*/ 	.word	0x00000000
	.align		4
        /*0014*/ 	.word	0xfffffffd
	.align		4
        /*0018*/ 	.word	0x00000000
	.align		4
        /*001c*/ 	.word	0xfffffffc


//--------------------- .text.triton_poi_fused_clone_mul_4 --------------------------
	.section	.text.triton_poi_fused_clone_mul_4,"ax",@progbits
	.align	128
        .global         triton_poi_fused_clone_mul_4
        .type           triton_poi_fused_clone_mul_4,@function
        .size           triton_poi_fused_clone_mul_4,(.L_x_1 - triton_poi_fused_clone_mul_4)
        .other          triton_poi_fused_clone_mul_4,@"STO_CUDA_ENTRY STV_DEFAULT"
triton_poi_fused_clone_mul_4:
.text.triton_poi_fused_clone_mul_4:
[----:B------:R-:W0:Y:S02]  /*0000*/  LDC R1, c[0x0][0x28] ;  /* 0x00000a00ff017b82 */ /* 0x000e240000000800 */
[----:B------:R-:W1:Y:S01]  /*0010*/  S2R R0, SR_TID.X ;  /* 0x0000000000007919 */ /* 0x000e620000002100 */
[----:B------:R-:W2:Y:S01]  /*0020*/  LDC.64 R4, c[0x0][0x210] ;  /* 0x00008400ff047b82 */ /* 0x000ea20000000a00 */
[----:B------:R-:W-:Y:S01]  /*0030*/  IMAD.MOV.U32 R11, RZ, RZ, RZ ;  /* 0x000000ffff0b7224 */ /* 0x000fe200078e00ff */
[----:B------:R-:W-:Y:S01]  /*0040*/  ULDC.64 UR4, c[0x0][0x208] ;  /* 0x0000820000047ab9 */ /* 0x000fe20000000a00 */
[----:B------:R-:W3:Y:S01]  /*0050*/  S2R R3, SR_CTAID.X ;  /* 0x0000000000037919 */ /* 0x000ee20000002500 */
[----:B------:R-:W-:-:S04]  /*0060*/  IMAD.MOV.U32 R12, RZ, RZ, RZ ;  /* 0x000000ffff0c7224 */ /* 0x000fc800078e00ff */
[----:B------:R-:W4:Y:S01]  /*0070*/  LDC.64 R8, c[0x0][0x218] ;  /* 0x00008600ff087b82 */ /* 0x000f220000000a00 */
[----:B-1----:R-:W-:Y:S01]  /*0080*/  IMAD.SHL.U32 R0, R0, 0x2, RZ ;  /* 0x0000000200007824 */ /* 0x002fe200078e00ff */
[----:B---3--:R-:W-:-:S04]  /*0090*/  SHF.R.S32.HI R7, RZ, 0x17, R3 ;  /* 0x00000017ff077819 */ /* 0x008fc80000011403 */
[----:B------:R-:W-:Y:S02]  /*00a0*/  LOP3.LUT R0, R0, 0xfe, RZ, 0xc0, !PT ;  /* 0x000000fe00007812 */ /* 0x000fe400078ec0ff */
[----:B------:R-:W-:-:S03]  /*00b0*/  SGXT R7, R7, 0x1 ;  /* 0x000000010707781a */ /* 0x000fc60000000200 */
[----:B------:R-:W-:-:S05]  /*00c0*/  IMAD R6, R3, 0x100, R0 ;  /* 0x0000010003067824 */ /* 0x000fca00078e0200 */
[----:B------:R-:W-:Y:S02]  /*00d0*/  LEA.HI R10, R7, R6, RZ, 0x2 ;  /* 0x00000006070a7211 */ /* 0x000fe400078f10ff */
[----:B------:R-:W-:Y:S02]  /*00e0*/  ISETP.GE.AND P4, PT, R6, 0x100, PT ;  /* 0x000001000600780c */ /* 0x000fe40003f86270 */
[----:B------:R-:W-:-:S05]  /*00f0*/  SHF.R.S32.HI R0, RZ, 0x2, R10 ;  /* 0x00000002ff007819 */ /* 0x000fca000001140a */
[----:B--2---:R-:W-:-:S06]  /*0100*/  IMAD.WIDE R4, R0, 0x4, R4 ;  /* 0x0000000400047825 */ /* 0x004fcc00078e0204 */
[----:B------:R-:W2:Y:S04]  /*0110*/  @!P4 LDG.E.EL R11, desc[UR4][R4.64] ;  /* 0x00000004040bc981 */ /* 0x000ea8000c2e1900 */
[----:B------:R1:W3:Y:S01]  /*0120*/  @!P4 LDG.E.EL R12, desc[UR4][R4.64] ;  /* 0x00000004040cc981 */ /* 0x0002e2000c2e1900 */
[----:B------:R-:W-:Y:S01]  /*0130*/  CS2R R2, SRZ ;  /* 0x0000000000027805 */ /* 0x000fe2000001ff00 */
[----:B----4-:R-:W-:-:S05]  /*0140*/  IMAD.WIDE R8, R6, 0x4, R8 ;  /* 0x0000000406087825 */ /* 0x010fca00078e0208 */
[----:B------:R4:W5:Y:S01]  /*0150*/  @!P4 LDG.E.64 R2, desc[UR4][R8.64] ;  /* 0x000000040802c981 */ /* 0x000962000c1e1b00 */
[----:B-1----:R-:W1:Y:S01]  /*0160*/  LDC.64 R4, c[0x0][0x220] ;  /* 0x00008800ff047b82 */ /* 0x002e620000000a00 */
[----:B----4-:R-:W-:-:S04]  /*0170*/  LEA.HI R8, R7, R6, RZ, 0x6 ;  /* 0x0000000607087211 */ /* 0x010fc800078f30ff */
[----:B------:R-:W-:Y:S02]  /*0180*/  LOP3.LUT R14, R8, 0xffffffc0, RZ, 0xc0, !PT ;  /* 0xffffffc0080e7812 */ /* 0x000fe400078ec0ff */
[----:B------:R-:W-:Y:S01]  /*0190*/  LEA.HI R8, R0, R0, RZ, 0x2 ;  /* 0x0000000000087211 */ /* 0x000fe200078f10ff */
[----:B--2---:R-:W-:Y:S01]  /*01a0*/  FADD R13, R11, 9.9999999747524270788e-07 ;  /* 0x358637bd0b0d7421 */ /* 0x004fe20000000000 */
[----:B------:R-:W-:Y:S02]  /*01b0*/  LEA.HI R11, R7, R6, RZ, 0x4 ;  /* 0x00000006070b7211 */ /* 0x000fe400078f20ff */
[----:B------:R-:W-:Y:S01]  /*01c0*/  LOP3.LUT R7, R10, 0xfffffffc, RZ, 0xc0, !PT ;  /* 0xfffffffc0a077812 */ /* 0x000fe200078ec0ff */
[----:B---3--:R-:W-:Y:S01]  /*01d0*/  FADD R12, R12, 9.9999999747524270788e-07 ;  /* 0x358637bd0c0c7421 */ /* 0x008fe20000000000 */
[C---:B------:R-:W-:Y:S02]  /*01e0*/  FSETP.GT.AND P0, PT, |R13|.reuse, 8.50705917302346158658e+37, PT ;  /* 0x7e8000000d00780b */ /* 0x040fe40003f04200 */
[----:B------:R-:W-:-:S02]  /*01f0*/  FSETP.GEU.AND P2, PT, |R13|, 1.175494350822287508e-38, PT ;  /* 0x008000000d00780b */ /* 0x000fc40003f4e200 */
[C---:B------:R-:W-:Y:S02]  /*0200*/  FSETP.GT.AND P1, PT, |R12|.reuse, 8.50705917302346158658e+37, PT ;  /* 0x7e8000000c00780b */ /* 0x040fe40003f24200 */
[----:B------:R-:W-:Y:S02]  /*0210*/  FSETP.GEU.AND P3, PT, |R12|, 1.175494350822287508e-38, PT ;  /* 0x008000000c00780b */ /* 0x000fe40003f6e200 */
[----:B------:R-:W-:Y:S02]  /*0220*/  SHF.R.S32.HI R11, RZ, 0x4, R11 ;  /* 0x00000004ff0b7819 */ /* 0x000fe4000001140b */
[----:B------:R-:W-:Y:S02]  /*0230*/  IADD3 R15, R14, R6, -R7 ;  /* 0x000000060e0f7210 */ /* 0x000fe40007ffe807 */
[----:B------:R-:W-:Y:S01]  /*0240*/  LEA.HI R9, R11, R11, RZ, 0x2 ;  /* 0x0000000b0b097211 */ /* 0x000fe200078f10ff */
[----:B------:R-:W-:Y:S01]  /*0250*/  @P0 FMUL R13, R13, 0.25 ;  /* 0x3e8000000d0d0820 */ /* 0x000fe20000400000 */
[----:B------:R-:W-:-:S02]  /*0260*/  LOP3.LUT R7, R8, 0xffffffc, RZ, 0xc0, !PT ;  /* 0x0ffffffc08077812 */ /* 0x000fc400078ec0ff */
[----:B------:R-:W-:Y:S01]  /*0270*/  LOP3.LUT R10, R9, 0x3ffffffc, RZ, 0xc0, !PT ;  /* 0x3ffffffc090a7812 */ /* 0x000fe200078ec0ff */
[----:B------:R-:W-:Y:S01]  /*0280*/  @P1 FMUL R12, R12, 0.25 ;  /* 0x3e8000000c0c1820 */ /* 0x000fe20000400000 */
[----:B------:R-:W-:Y:S01]  /*0290*/  @!P2 FMUL R13, R13, 16777216 ;  /* 0x4b8000000d0da820 */ /* 0x000fe20000400000 */
[----:B------:R-:W-:Y:S01]  /*02a0*/  HFMA2.MMA R9, -RZ, RZ, 1.625, 0 ;  /* 0x3e800000ff097435 */ /* 0x000fe200000001ff */
[----:B------:R-:W-:Y:S02]  /*02b0*/  IMAD.IADD R7, R0, 0x1, -R7 ;  /* 0x0000000100077824 */ /* 0x000fe400078e0a07 */
[----:B------:R-:W-:Y:S01]  /*02c0*/  @!P3 FMUL R12, R12, 16777216 ;  /* 0x4b8000000c0cb820 */ /* 0x000fe20000400000 */
[----:B------:R-:W-:Y:S01]  /*02d0*/  IMAD.IADD R10, R11, 0x1, -R10 ;  /* 0x000000010b0a7824 */ /* 0x000fe200078e0a0a */
[----:B------:R-:W2:Y:S04]  /*02e0*/  MUFU.RCP R13, R13 ;  /* 0x0000000d000d7308 */ /* 0x000ea80000001000 */
[----:B------:R-:W-:-:S02]  /*02f0*/  LEA R10, R10, R15, 0x2 ;  /* 0x0000000f0a0a7211 */ /* 0x000fc400078e10ff */
[C---:B------:R-:W-:Y:S02]  /*0300*/  FSEL R6, R9.reuse, 1, P0 ;  /* 0x3f80000009067808 */ /* 0x040fe40000000000 */
[----:B------:R-:W-:Y:S01]  /*0310*/  FSEL R9, R9, 1, P1 ;  /* 0x3f80000009097808 */ /* 0x000fe20000800000 */
[----:B------:R-:W3:Y:S01]  /*0320*/  MUFU.RCP R12, R12 ;  /* 0x0000000c000c7308 */ /* 0x000ee20000001000 */
[----:B------:R-:W-:Y:S02]  /*0330*/  IMAD R7, R7, 0x10, R10 ;  /* 0x0000001007077824 */ /* 0x000fe400078e020a */
[----:B------:R-:W-:Y:S01]  /*0340*/  @!P2 FMUL R6, R6, 16777216 ;  /* 0x4b8000000606a820 */ /* 0x000fe20000400000 */
[----:B------:R-:W-:Y:S01]  /*0350*/  @!P3 FMUL R9, R9, 16777216 ;  /* 0x4b8000000909b820 */ /* 0x000fe20000400000 */
[----:B-1----:R-:W-:-:S04]  /*0360*/  IMAD.WIDE R4, R7, 0x4, R4 ;  /* 0x0000000407047825 */ /* 0x002fc800078e0204 */
[----:B--2---:R-:W-:-:S04]  /*0370*/  FMUL R13, R13, R6 ;  /* 0x000000060d0d7220 */ /* 0x004fc80000400000 */
[----:B-----5:R-:W-:Y:S01]  /*0380*/  FMUL.M4 R2, R13, R2 ;  /* 0x000000020d027220 */ /* 0x020fe20000600000 */
[----:B---3--:R-:W-:-:S04]  /*0390*/  FMUL R12, R12, R9 ;  /* 0x000000090c0c7220 */ /* 0x008fc80000400000 */
[----:B------:R-:W-:Y:S01]  /*03a0*/  FMUL.M4 R3, R12, R3 ;  /* 0x000000030c037220 */ /* 0x000fe20000600000 */
[----:B------:R-:W-:Y:S06]  /*03b0*/  @P4 EXIT ;  /* 0x000000000000494d */ /* 0x000fec0003800000 */
[----:B------:R-:W-:Y:S01]  /*03c0*/  STG.E.64 desc[UR4][R4.64], R2 ;  /* 0x0000000204007986 */ /* 0x000fe2000c101b04 */
[----:B------:R-:W-:Y:S05]  /*03d0*/  EXIT ;  /* 0x000000000000794d */ /* 0x000fea0003800000 */
.L_x_0:
[----:B------:R-:W-:-:S00]  /*03e0*/  BRA `(.L_x_0) ;  /* 0xfffffffc00fc7947 */ /* 0x000fc0000383ffff */
[----:B------:R-:W-:-:S00]  /*03f0*/  NOP ;  /* 0x0000000000007918 */ /* 0x000fc00000000000 */
        /* <DEDUP_REMOVED lines=8> */
.L_x_1:


//--------------------- .nv.constant0.triton_poi_fused_clone_mul_4 --------------------------
	.section	.nv.constant0.triton_poi_fused_clone_mul_4,"a",@progbits
	.sectionflags	@""
	.align	4
.nv.constant0.triton_poi_fused_clone_mul_4:
	.zero		556
